	.headerflags	@"EF_CUDA_TEXMODE_UNIFIED EF_CUDA_64BIT_ADDRESS EF_CUDA_ACCELERATORS EF_CUDA_SM90 EF_CUDA_VIRTUAL_SM(EF_CUDA_SM90)"
	.elftype	@"ET_EXEC"


//--------------------- .nv.info                  --------------------------
	.section	.nv.info,"",@"SHT_CUDA_INFO"
	.align	4


	//----- nvinfo : EIATTR_REGCOUNT
	.align		4
        /*0000*/ 	.byte	0x04, 0x2f
        /*0002*/ 	.short	(.L_3 - .L_2)
	.align		4
.L_2:
        /*0004*/ 	.word	index@(triton_poi_fused_add_clamp_exp_mul_sqrt_sub_12)
        /*0008*/ 	.word	0x0000000e


	//----- nvinfo : EIATTR_MIN_STACK_SIZE
	.align		4
.L_3:
        /*000c*/ 	.byte	0x04, 0x12
        /*000e*/ 	.short	(.L_5 - .L_4)
	.align		4
.L_4:
        /*0010*/ 	.word	index@(triton_poi_fused_add_clamp_exp_mul_sqrt_sub_12)
        /*0014*/ 	.word	0x00000000


	//----- nvinfo : EIATTR_FRAME_SIZE
	.align		4
.L_5:
        /*0018*/ 	.byte	0x04, 0x11
        /*001a*/ 	.short	(.L_7 - .L_6)
	.align		4
.L_6:
        /*001c*/ 	.word	index@(triton_poi_fused_add_clamp_exp_mul_sqrt_sub_12)
        /*0020*/ 	.word	0x00000000


	//----- nvinfo : EIATTR_MIN_STACK_SIZE
	.align		4
.L_7:
        /*0024*/ 	.byte	0x04, 0x12
        /*0026*/ 	.short	(.L_9 - .L_8)
	.align		4
.L_8:
        /*0028*/ 	.word	index@(triton_poi_fused_add_clamp_exp_mul_sqrt_sub_12)
        /*002c*/ 	.word	0x00000000
.L_9:


//--------------------- .nv.info.triton_poi_fused_add_clamp_exp_mul_sqrt_sub_12 --------------------------
	.section	.nv.info.triton_poi_fused_add_clamp_exp_mul_sqrt_sub_12,"",@"SHT_CUDA_INFO"
	.sectionflags	@""
	.align	4


	//----- nvinfo : EIATTR_CUDA_API_VERSION
	.align		4
        /*0000*/ 	.byte	0x04, 0x37
        /*0002*/ 	.short	(.L_11 - .L_10)
.L_10:
        /*0004*/ 	.word	0x0000007c


	//----- nvinfo : EIATTR_KPARAM_INFO
	.align		4
.L_11:
        /*0008*/ 	.byte	0x04, 0x17
        /*000a*/ 	.short	(.L_13 - .L_12)
.L_12:
        /*000c*/ 	.word	0x00000000
        /*0010*/ 	.short	0x0003
        /*0012*/ 	.short	0x0018
        /*0014*/ 	.byte	0x00, 0xf0, 0x11, 0x00


	//----- nvinfo : EIATTR_KPARAM_INFO
	.align		4
.L_13:
        /*0018*/ 	.byte	0x04, 0x17
        /*001a*/ 	.short	(.L_15 - .L_14)
.L_14:
        /*001c*/ 	.word	0x00000000
        /*0020*/ 	.short	0x0002
        /*0022*/ 	.short	0x0010
        /*0024*/ 	.byte	0x00, 0xf4, 0x21, 0x00


	//----- nvinfo : EIATTR_KPARAM_INFO
	.align		4
.L_15:
        /*0028*/ 	.byte	0x04, 0x17
        /*002a*/ 	.short	(.L_17 - .L_16)
.L_16:
        /*002c*/ 	.word	0x00000000
        /*0030*/ 	.short	0x0001
        /*0032*/ 	.short	0x0008
        /*0034*/ 	.byte	0x00, 0xf4, 0x21, 0x00


	//----- nvinfo : EIATTR_KPARAM_INFO
	.align		4
.L_17:
        /*0038*/ 	.byte	0x04, 0x17
        /*003a*/ 	.short	(.L_19 - .L_18)
.L_18:
        /*003c*/ 	.word	0x00000000
        /*0040*/ 	.short	0x0000
        /*0042*/ 	.short	0x0000
        /*0044*/ 	.byte	0x00, 0xf4, 0x21, 0x00


	//----- nvinfo : EIATTR_SPARSE_MMA_MASK
	.align		4
.L_19:
        /*0048*/ 	.byte	0x03, 0x50
        /*004a*/ 	.short	0x0000


	//----- nvinfo : EIATTR_MAXREG_COUNT
	.align		4
        /*004c*/ 	.byte	0x03, 0x1b
        /*004e*/ 	.short	0x00ff


	//----- nvinfo : EIATTR_EXIT_INSTR_OFFSETS
	.align		4
        /*0050*/ 	.byte	0x04, 0x1c
        /*0052*/ 	.short	(.L_21 - .L_20)


	//   ....[0]....
.L_20:
        /*0054*/ 	.word	0x000001e0


	//----- nvinfo : EIATTR_REQNTID
	.align		4
.L_21:
        /*0058*/ 	.byte	0x04, 0x10
        /*005a*/ 	.short	(.L_23 - .L_22)
.L_22:
        /*005c*/ 	.word	0x00000080
        /*0060*/ 	.word	0x00000001
        /*0064*/ 	.word	0x00000001


	//----- nvinfo : EIATTR_CBANK_PARAM_SIZE
	.align		4
.L_23:
        /*0068*/ 	.byte	0x03, 0x19
        /*006a*/ 	.short	0x001c


	//----- nvinfo : EIATTR_PARAM_CBANK
	.align		4
        /*006c*/ 	.byte	0x04, 0x0a
        /*006e*/ 	.short	(.L_25 - .L_24)
	.align		4
.L_24:
        /*0070*/ 	.word	index@(.nv.constant0.triton_poi_fused_add_clamp_exp_mul_sqrt_sub_12)
        /*0074*/ 	.short	0x0210
        /*0076*/ 	.short	0x001c


	//----- nvinfo : EIATTR_SW_WAR
	.align		4
.L_25:
        /*0078*/ 	.byte	0x04, 0x36
        /*007a*/ 	.short	(.L_27 - .L_26)
.L_26:
        /*007c*/ 	.word	0x00000008
.L_27:


//--------------------- .nv.callgraph             --------------------------
	.section	.nv.callgraph,"",@"SHT_CUDA_CALLGRAPH"
	.align	4
	.sectionentsize	8
	.align		4
        /*0000*/ 	.word	0x00000000
	.align		4
        /*0004*/ 	.word	0xffffffff
	.align		4
        /*0008*/ 	.word	0x00000000
	.align		4
        /*000c*/ 	.word	0xfffffffe
	.align		4
        /*0010*/ 	.word	0x00000000
	.align		4
        /*0014*/ 	.word	0xfffffffd
	.align		4
        /*0018*/ 	.word	0x00000000
	.align		4
        /*001c*/ 	.word	0xfffffffc


//--------------------- .nv.constant4             --------------------------
	.section	.nv.constant4,"a",@progbits
	.align	8
	.align		8
.nv.constant4:
        /*0000*/ 	.dword	_$_str
	.align		8
        /*0008*/ 	.dword	_$_str_$_2


//--------------------- .text.triton_poi_fused_add_clamp_exp_mul_sqrt_sub_12 --------------------------
	.section	.text.triton_poi_fused_add_clamp_exp_mul_sqrt_sub_12,"ax",@progbits
	.align	128
        .global         triton_poi_fused_add_clamp_exp_mul_sqrt_sub_12
        .type           triton_poi_fused_add_clamp_exp_mul_sqrt_sub_12,@function
        .size           triton_poi_fused_add_clamp_exp_mul_sqrt_sub_12,(.L_x_1 - triton_poi_fused_add_clamp_exp_mul_sqrt_sub_12)
        .other          triton_poi_fused_add_clamp_exp_mul_sqrt_sub_12,@"STO_CUDA_ENTRY STV_DEFAULT"
triton_poi_fused_add_clamp_exp_mul_sqrt_sub_12:
.text.triton_poi_fused_add_clamp_exp_mul_sqrt_sub_12:
[----:B------:R-:W-:Y:S01]  /*0000*/  LDC R1, c[0x0][0x28] ;  /* 0x00000a00ff017b82 */ /* 0x000fe20000000800 */
[----:B------:R-:W1:Y:S07]  /*0010*/  S2R R0, SR_TID.X ;  /* 0x0000000000007919 */ /* 0x000e6e0000002100 */
[----:B------:R-:W2:Y:S01]  /*0020*/  LDC.64 R4, c[0x0][0x218] ;  /* 0x00008600ff047b82 */ /* 0x000ea20000000a00 */
[----:B------:R-:W-:Y:S01]  /*0030*/  ULDC.64 UR4, c[0x0][0x208] ;  /* 0x0000820000047ab9 */ /* 0x000fe20000000a00 */
[----:B------:R-:W3:Y:S06]  /*0040*/  S2R R9, SR_CTAID.X ;  /* 0x0000000000097919 */ /* 0x000eec0000002500 */
[----:B------:R-:W4:Y:S08]  /*0050*/  LDC.64 R2, c[0x0][0x210] ;  /* 0x00008400ff027b82 */ /* 0x000f300000000a00 */
[----:B------:R-:W5:Y:S01]  /*0060*/  LDC.64 R6, c[0x0][0x220] ;  /* 0x00008800ff067b82 */ /* 0x000f620000000a00 */
[----:B-1----:R-:W-:-:S04]  /*0070*/  SHF.L.U32 R0, R0, 0x1, RZ ;  /* 0x0000000100007819 */ /* 0x002fc800000006ff */
[----:B------:R-:W-:-:S04]  /*0080*/  LOP3.LUT R0, R0, 0xfe, RZ, 0xc0, !PT ;  /* 0x000000fe00007812 */ /* 0x000fc800078ec0ff */
[----:B---3--:R-:W-:-:S05]  /*0090*/  LEA R9, R9, R0, 0x8 ;  /* 0x0000000009097211 */ /* 0x008fca00078e40ff */
[----:B--2---:R-:W-:-:S04]  /*00a0*/  IMAD.WIDE R4, R9, 0x4, R4 ;  /* 0x0000000409047825 */ /* 0x004fc800078e0204 */
[C---:B----4-:R-:W-:Y:S02]  /*00b0*/  IMAD.WIDE R2, R9.reuse, 0x4, R2 ;  /* 0x0000000409027825 */ /* 0x050fe400078e0202 */
[----:B------:R-:W2:Y:S02]  /*00c0*/  LDG.E.64 R4, desc[UR4][R4.64] ;  /* 0x0000000404047981 */ /* 0x000ea4000c1e1b00 */
[----:B-----5:R-:W-:Y:S02]  /*00d0*/  IMAD.WIDE R6, R9, 0x4, R6 ;  /* 0x0000000409067825 */ /* 0x020fe400078e0206 */
[----:B------:R-:W2:Y:S04]  /*00e0*/  LDG.E.64 R8, desc[UR4][R2.64] ;  /* 0x0000000402087981 */ /* 0x000ea8000c1e1b00 */
[----:B------:R-:W3:Y:S01]  /*00f0*/  LDG.E.64 R6, desc[UR4][R6.64] ;  /* 0x0000000406067981 */ /* 0x000ee2000c1e1b00 */
[----:B--2---:R-:W-:Y:S01]  /*0100*/  FADD R11, R8, R4 ;  /* 0x00000004080b7221 */ /* 0x004fe20000000000 */
[----:B------:R-:W-:-:S03]  /*0110*/  FADD R0, R9, R5 ;  /* 0x0000000509007221 */ /* 0x000fc60000000000 */
[----:B---3--:R-:W-:Y:S01]  /*0120*/  FFMA R11, R6, -2, R11 ;  /* 0xc0000000060b7823 */ /* 0x008fe2000000000b */
[----:B------:R-:W-:Y:S01]  /*0130*/  FFMA R0, R7, -2, R0 ;  /* 0xc000000007007823 */ /* 0x000fe20000000000 */
[----:B------:R-:W-:-:S03]  /*0140*/  HFMA2.MMA R8, -RZ, RZ, 0.5625, 0 ;  /* 0x38800000ff087435 */ /* 0x000fc600000001ff */
[C---:B------:R-:W-:Y:S02]  /*0150*/  FSETP.GTU.AND P0, PT, R11.reuse, RZ, PT ;  /* 0x000000ff0b00720b */ /* 0x040fe40003f0c000 */
[C---:B------:R-:W-:Y:S02]  /*0160*/  FSETP.GTU.AND P1, PT, R0.reuse, RZ, PT ;  /* 0x000000ff0000720b */ /* 0x040fe40003f2c000 */
[----:B------:R-:W-:Y:S02]  /*0170*/  FSEL R11, R11, RZ, P0 ;  /* 0x000000ff0b0b7208 */ /* 0x000fe40000000000 */
[----:B------:R-:W-:-:S03]  /*0180*/  FSEL R0, R0, RZ, P1 ;  /* 0x000000ff00007208 */ /* 0x000fc60000800000 */
[-C--:B------:R-:W-:Y:S02]  /*0190*/  FFMA R11, R11, R8.reuse, 9.9999997473787516356e-06 ;  /* 0x3727c5ac0b0b7423 */ /* 0x080fe40000000008 */
[----:B------:R-:W-:Y:S02]  /*01a0*/  FFMA R0, R0, R8, 9.9999997473787516356e-06 ;  /* 0x3727c5ac00007423 */ /* 0x000fe40000000008 */
[----:B------:R-:W-:Y:S08]  /*01b0*/  MUFU.SQRT R4, R11 ;  /* 0x0000000b00047308 */ /* 0x000ff00000002000 */
[----:B------:R-:W1:Y:S02]  /*01c0*/  MUFU.SQRT R5, R0 ;  /* 0x0000000000057308 */ /* 0x000e640000002000 */
[----:B-1----:R-:W-:Y:S01]  /*01d0*/  STG.E.64 desc[UR4][R2.64], R4 ;  /* 0x0000000402007986 */ /* 0x002fe2000c101b04 */
[----:B------:R-:W-:Y:S05]  /*01e0*/  EXIT ;  /* 0x000000000000794d */ /* 0x000fea0003800000 */
.L_x_0:
[----:B------:R-:W-:-:S00]  /*01f0*/  BRA `(.L_x_0) ;  /* 0xfffffffc00fc7947 */ /* 0x000fc0000383ffff */
[----:B------:R-:W-:-:S00]  /*0200*/  NOP ;  /* 0x0000000000007918 */ /* 0x000fc00000000000 */
[----:B------:R-:W-:-:S00]  /*0210*/  NOP ;  /* 0x0000000000007918 */ /* 0x000fc00000000000 */
[----:B------:R-:W-:-:S00]  /*0220*/  NOP ;  /* 0x0000000000007918 */ /* 0x000fc00000000000 */
[----:B------:R-:W-:-:S00]  /*0230*/  NOP ;  /* 0x0000000000007918 */ /* 0x000fc00000000000 */
[----:B------:R-:W-:-:S00]  /*0240*/  NOP ;  /* 0x0000000000007918 */ /* 0x000fc00000000000 */
[----:B------:R-:W-:-:S00]  /*0250*/  NOP ;  /* 0x0000000000007918 */ /* 0x000fc00000000000 */
[----:B------:R-:W-:-:S00]  /*0260*/  NOP ;  /* 0x0000000000007918 */ /* 0x000fc00000000000 */
[----:B------:R-:W-:-:S00]  /*0270*/  NOP ;  /* 0x0000000000007918 */ /* 0x000fc00000000000 */
.L_x_1:


//--------------------- .nv.global.init           --------------------------
	.section	.nv.global.init,"aw",@progbits
.nv.global.init:
	.type		_$_str,@object
	.size		_$_str,(_$_str_$_2 - _$_str)
_$_str:
        /*0000*/ 	.byte	0x5f, 0x5f, 0x43, 0x55, 0x44, 0x41, 0x5f, 0x46, 0x54, 0x5a, 0x00
	.type		_$_str_$_2,@object
	.size		_$_str_$_2,(.L_1 - _$_str_$_2)
_$_str_$_2:
        /*000b*/ 	.byte	0x5f, 0x5f, 0x43, 0x55, 0x44, 0x41, 0x5f, 0x50, 0x52, 0x45, 0x43, 0x5f, 0x53, 0x51, 0x52, 0x54
        /*001b*/ 	.byte	0x00
.L_1:


//--------------------- .nv.constant0.triton_poi_fused_add_clamp_exp_mul_sqrt_sub_12 --------------------------
	.section	.nv.constant0.triton_poi_fused_add_clamp_exp_mul_sqrt_sub_12,"a",@progbits
	.sectionflags	@""
	.align	4
.nv.constant0.triton_poi_fused_add_clamp_exp_mul_sqrt_sub_12:
	.zero		556
